//
// Generated by NVIDIA NVVM Compiler
//
// Compiler Build ID: CL-36424714
// Cuda compilation tools, release 13.0, V13.0.88
// Based on NVVM 20.0.0
//

.version 9.0
.target sm_100
.address_size 64

	// .globl	_Z6vecAddPfS_S_i

.visible .entry _Z6vecAddPfS_S_i(
	.param .u64 .ptr .align 1 _Z6vecAddPfS_S_i_param_0,
	.param .u64 .ptr .align 1 _Z6vecAddPfS_S_i_param_1,
	.param .u64 .ptr .align 1 _Z6vecAddPfS_S_i_param_2,
	.param .u32 _Z6vecAddPfS_S_i_param_3
)
{
	.reg .pred 	%p<2>;
	.reg .b32 	%r<3>;
	.reg .b32 	%f<4>;
	.reg .b64 	%rd<11>;

	ld.param.u64 	%rd1, [_Z6vecAddPfS_S_i_param_0];
	ld.param.u64 	%rd2, [_Z6vecAddPfS_S_i_param_1];
	ld.param.u64 	%rd3, [_Z6vecAddPfS_S_i_param_2];
	ld.param.u32 	%r2, [_Z6vecAddPfS_S_i_param_3];
	mov.u32 	%r1, %tid.x;
	setp.ge.s32 	%p1, %r1, %r2;
	@%p1 bra 	$L__BB0_2;
	cvta.to.global.u64 	%rd4, %rd1;
	cvta.to.global.u64 	%rd5, %rd2;
	cvta.to.global.u64 	%rd6, %rd3;
	mul.wide.u32 	%rd7, %r1, 4;
	add.s64 	%rd8, %rd4, %rd7;
	ld.global.f32 	%f1, [%rd8];
	add.s64 	%rd9, %rd5, %rd7;
	ld.global.f32 	%f2, [%rd9];
	add.f32 	%f3, %f1, %f2;
	add.s64 	%rd10, %rd6, %rd7;
	st.global.f32 	[%rd10], %f3;
$L__BB0_2:
	ret;

}


// ===== COMPILED SASS (sm_100) =====

	.target	sm_100

	.elftype	@"ET_EXEC"


//--------------------- .note.nv.tkinfo           --------------------------
	.section	.note.nv.tkinfo,"",@"SHT_NOTE"
	.sectionflags	@"SHF_NOTE_NV_TKINFO"
	.tkinfo
        /*0018*/ 	.word	0x00000002
        /*0030*/ 	.string	""
        /*0030*/ 	.string	"ptxas"
        /*0030*/ 	.string	"Cuda compilation tools, release 13.0, V13.0.88"
        /*0030*/ 	.string	"Build cuda_13.0.r13.0/compiler.36424714_0"
        /*0030*/ 	.string	"-arch sm_100 -m 64 "



//--------------------- .note.nv.cuinfo           --------------------------
	.section	.note.nv.cuinfo,"",@"SHT_NOTE"
	.sectionflags	@"SHF_NOTE_NV_CUINFO"
        /*0018*/ 	.short	0x0002
        /*001a*/ 	.short	0x0064
        /*001c*/ 	.short	0x0082
	.zero		2


//--------------------- .nv.info                  --------------------------
	.section	.nv.info,"",@"SHT_CUDA_INFO"
	.align	4


	//----- nvinfo : EIATTR_REGCOUNT
	.align		4
        /*0000*/ 	.byte	0x04, 0x2f
        /*0002*/ 	.short	(.L_1 - .L_0)
	.align		4
.L_0:
        /*0004*/ 	.word	index@(_Z6vecAddPfS_S_i)
        /*0008*/ 	.word	0x0000000c


	//----- nvinfo : EIATTR_FRAME_SIZE
	.align		4
.L_1:
        /*000c*/ 	.byte	0x04, 0x11
        /*000e*/ 	.short	(.L_3 - .L_2)
	.align		4
.L_2:
        /*0010*/ 	.word	index@(_Z6vecAddPfS_S_i)
        /*0014*/ 	.word	0x00000000


	//----- nvinfo : EIATTR_MIN_STACK_SIZE
	.align		4
.L_3:
        /*0018*/ 	.byte	0x04, 0x12
        /*001a*/ 	.short	(.L_5 - .L_4)
	.align		4
.L_4:
        /*001c*/ 	.word	index@(_Z6vecAddPfS_S_i)
        /*0020*/ 	.word	0x00000000
.L_5:


//--------------------- .nv.compat                --------------------------
	.section	.nv.compat,"",@"SHT_CUDA_COMPAT_INFO"
	.align	4
        /*0000*/ 	.byte	0x02, 0x09, 0x00, 0x00, 0x02, 0x02, 0x01, 0x00, 0x02, 0x05, 0x05, 0x00, 0x03, 0x07, 0x01, 0x01
        /*0010*/ 	.byte	0x02, 0x03, 0x00, 0x00, 0x02, 0x06, 0x01, 0x00, 0x04, 0x0b, 0x08, 0x00, 0x09, 0x00, 0x00, 0x00
        /*0020*/ 	.byte	0x00, 0x00, 0x00, 0x00


//--------------------- .nv.info._Z6vecAddPfS_S_i --------------------------
	.section	.nv.info._Z6vecAddPfS_S_i,"",@"SHT_CUDA_INFO"
	.sectionflags	@""
	.align	4


	//----- nvinfo : EIATTR_CUDA_API_VERSION
	.align		4
        /*0000*/ 	.byte	0x04, 0x37
        /*0002*/ 	.short	(.L_7 - .L_6)
.L_6:
        /*0004*/ 	.word	0x00000082


	//----- nvinfo : EIATTR_KPARAM_INFO
	.align		4
.L_7:
        /*0008*/ 	.byte	0x04, 0x17
        /*000a*/ 	.short	(.L_9 - .L_8)
.L_8:
        /*000c*/ 	.word	0x00000000
        /*0010*/ 	.short	0x0003
        /*0012*/ 	.short	0x0018
        /*0014*/ 	.byte	0x00, 0xf0, 0x11, 0x00


	//----- nvinfo : EIATTR_KPARAM_INFO
	.align		4
.L_9:
        /*0018*/ 	.byte	0x04, 0x17
        /*001a*/ 	.short	(.L_11 - .L_10)
.L_10:
        /*001c*/ 	.word	0x00000000
        /*0020*/ 	.short	0x0002
        /*0022*/ 	.short	0x0010
        /*0024*/ 	.byte	0x00, 0xf5, 0x21, 0x00


	//----- nvinfo : EIATTR_KPARAM_INFO
	.align		4
.L_11:
        /*0028*/ 	.byte	0x04, 0x17
        /*002a*/ 	.short	(.L_13 - .L_12)
.L_12:
        /*002c*/ 	.word	0x00000000
        /*0030*/ 	.short	0x0001
        /*0032*/ 	.short	0x0008
        /*0034*/ 	.byte	0x00, 0xf5, 0x21, 0x00


	//----- nvinfo : EIATTR_KPARAM_INFO
	.align		4
.L_13:
        /*0038*/ 	.byte	0x04, 0x17
        /*003a*/ 	.short	(.L_15 - .L_14)
.L_14:
        /*003c*/ 	.word	0x00000000
        /*0040*/ 	.short	0x0000
        /*0042*/ 	.short	0x0000
        /*0044*/ 	.byte	0x00, 0xf5, 0x21, 0x00


	//----- nvinfo : EIATTR_SPARSE_MMA_MASK
	.align		4
.L_15:
        /*0048*/ 	.byte	0x03, 0x50
        /*004a*/ 	.short	0x0000


	//----- nvinfo : EIATTR_MAXREG_COUNT
	.align		4
        /*004c*/ 	.byte	0x03, 0x1b
        /*004e*/ 	.short	0x00ff


	//----- nvinfo : EIATTR_MERCURY_ISA_VERSION
	.align		4
        /*0050*/ 	.byte	0x03, 0x5f
        /*0052*/ 	.short	0x0101


	//----- nvinfo : EIATTR_VRC_CTA_INIT_COUNT
	.align		4
        /*0054*/ 	.byte	0x02, 0x4a
	.zero		1
	.zero		1


	//----- nvinfo : EIATTR_EXIT_INSTR_OFFSETS
	.align		4
        /*0058*/ 	.byte	0x04, 0x1c
        /*005a*/ 	.short	(.L_17 - .L_16)


	//   ....[0]....
.L_16:
        /*005c*/ 	.word	0x00000040


	//   ....[1]....
        /*0060*/ 	.word	0x00000100


	//----- nvinfo : EIATTR_CBANK_PARAM_SIZE
	.align		4
.L_17:
        /*0064*/ 	.byte	0x03, 0x19
        /*0066*/ 	.short	0x001c


	//----- nvinfo : EIATTR_PARAM_CBANK
	.align		4
        /*0068*/ 	.byte	0x04, 0x0a
        /*006a*/ 	.short	(.L_19 - .L_18)
	.align		4
.L_18:
        /*006c*/ 	.word	index@(.nv.constant0._Z6vecAddPfS_S_i)
        /*0070*/ 	.short	0x0380
        /*0072*/ 	.short	0x001c


	//----- nvinfo : EIATTR_SW_WAR
	.align		4
.L_19:
        /*0074*/ 	.byte	0x04, 0x36
        /*0076*/ 	.short	(.L_21 - .L_20)
.L_20:
        /*0078*/ 	.word	0x00000008
.L_21:


//--------------------- .nv.callgraph             --------------------------
	.section	.nv.callgraph,"",@"SHT_CUDA_CALLGRAPH"
	.align	4
	.sectionentsize	8
	.align		4
        /*0000*/ 	.word	0x00000000
	.align		4
        /*0004*/ 	.word	0xffffffff
	.align		4
        /*0008*/ 	.word	0x00000000
	.align		4
        /*000c*/ 	.word	0xfffffffe
	.align		4
        /*0010*/ 	.word	0x00000000
	.align		4
        /*0014*/ 	.word	0xfffffffd
	.align		4
        /*0018*/ 	.word	0x00000000
	.align		4
        /*001c*/ 	.word	0xfffffffc


//--------------------- .text._Z6vecAddPfS_S_i    --------------------------
	.section	.text._Z6vecAddPfS_S_i,"ax",@progbits
	.align	128
        .global         _Z6vecAddPfS_S_i
        .type           _Z6vecAddPfS_S_i,@function
        .size           _Z6vecAddPfS_S_i,(.L_x_1 - _Z6vecAddPfS_S_i)
        .other          _Z6vecAddPfS_S_i,@"STO_CUDA_ENTRY STV_DEFAULT"
_Z6vecAddPfS_S_i:
.text._Z6vecAddPfS_S_i:
[----:B------:R-:W-:Y:S01]  /*0000*/  LDC R1, c[0x0][0x37c] ;  /* 0x0000df00ff017b82 */ /* 0x000fe20000000800 */
[----:B------:R-:W0:Y:S01]  /*0010*/  S2R R9, SR_TID.X ;  /* 0x0000000000097919 */ /* 0x000e220000002100 */
[----:B------:R-:W0:Y:S02]  /*0020*/  LDCU UR4, c[0x0][0x398] ;  /* 0x00007300ff0477ac */ /* 0x000e240008000800 */
[----:B0-----:R-:W-:-:S13]  /*0030*/  ISETP.GE.AND P0, PT, R9, UR4, PT ;  /* 0x0000000409007c0c */ /* 0x001fda000bf06270 */
[----:B------:R-:W-:Y:S05]  /*0040*/  @P0 EXIT ;  /* 0x000000000000094d */ /* 0x000fea0003800000 */
[----:B------:R-:W0:Y:S01]  /*0050*/  LDC.64 R2, c[0x0][0x380] ;  /* 0x0000e000ff027b82 */ /* 0x000e220000000a00 */
[----:B------:R-:W1:Y:S07]  /*0060*/  LDCU.64 UR4, c[0x0][0x358] ;  /* 0x00006b00ff0477ac */ /* 0x000e6e0008000a00 */
[----:B------:R-:W2:Y:S08]  /*0070*/  LDC.64 R4, c[0x0][0x388] ;  /* 0x0000e200ff047b82 */ /* 0x000eb00000000a00 */
[----:B------:R-:W3:Y:S01]  /*0080*/  LDC.64 R6, c[0x0][0x390] ;  /* 0x0000e400ff067b82 */ /* 0x000ee20000000a00 */
[----:B0-----:R-:W-:-:S06]  /*0090*/  IMAD.WIDE.U32 R2, R9, 0x4, R2 ;  /* 0x0000000409027825 */ /* 0x001fcc00078e0002 */
[----:B-1----:R-:W4:Y:S01]  /*00a0*/  LDG.E R2, desc[UR4][R2.64] ;  /* 0x0000000402027981 */ /* 0x002f22000c1e1900 */
[----:B--2---:R-:W-:-:S06]  /*00b0*/  IMAD.WIDE.U32 R4, R9, 0x4, R4 ;  /* 0x0000000409047825 */ /* 0x004fcc00078e0004 */
[----:B------:R-:W4:Y:S01]  /*00c0*/  LDG.E R5, desc[UR4][R4.64] ;  /* 0x0000000404057981 */ /* 0x000f22000c1e1900 */
[----:B---3--:R-:W-:-:S04]  /*00d0*/  IMAD.WIDE.U32 R6, R9, 0x4, R6 ;  /* 0x0000000409067825 */ /* 0x008fc800078e0006 */
[----:B----4-:R-:W-:-:S05]  /*00e0*/  FADD R9, R2, R5 ;  /* 0x0000000502097221 */ /* 0x010fca0000000000 */
[----:B------:R-:W-:Y:S01]  /*00f0*/  STG.E desc[UR4][R6.64], R9 ;  /* 0x0000000906007986 */ /* 0x000fe2000c101904 */
[----:B------:R-:W-:Y:S05]  /*0100*/  EXIT ;  /* 0x000000000000794d */ /* 0x000fea0003800000 */
.L_x_0:
[----:B------:R-:W-:-:S00]  /*0110*/  BRA `(.L_x_0) ;  /* 0xfffffffc00fc7947 */ /* 0x000fc0000383ffff */
[----:B------:R-:W-:-:S00]  /*0120*/  NOP ;  /* 0x0000000000007918 */ /* 0x000fc00000000000 */
        /* <DEDUP_REMOVED lines=13> */
.L_x_1:


//--------------------- .nv.shared.reserved.0     --------------------------
	.section	.nv.shared.reserved.0,"aw",@nobits
	.weak		__nv_reservedSMEM_offset_0_alias
	.size		__nv_reservedSMEM_offset_0_alias, 0, 64
	.other		__nv_reservedSMEM_offset_0_alias,@"STO_CUDA_RESERVED_SHARED STV_DEFAULT"
__nv_reservedSMEM_offset_0_alias:
	.zero		0
	.zero		64


//--------------------- .nv.constant0._Z6vecAddPfS_S_i --------------------------
	.section	.nv.constant0._Z6vecAddPfS_S_i,"a",@progbits
	.sectionflags	@""
	.align	4
.nv.constant0._Z6vecAddPfS_S_i:
	.zero		924


//--------------------- SYMBOLS --------------------------

	.type		.nv.reservedSmem.offset0,@object
	.size		.nv.reservedSmem.offset0,0x4
